	.headerflags	@"EF_CUDA_TEXMODE_UNIFIED EF_CUDA_64BIT_ADDRESS EF_CUDA_ACCELERATORS EF_CUDA_SM90 EF_CUDA_VIRTUAL_SM(EF_CUDA_SM90)"
	.elftype	@"ET_EXEC"


//--------------------- .nv.info                  --------------------------
	.section	.nv.info,"",@"SHT_CUDA_INFO"
	.align	4


	//----- nvinfo : EIATTR_REGCOUNT
	.align		4
        /*0000*/ 	.byte	0x04, 0x2f
        /*0002*/ 	.short	(.L_1 - .L_0)
	.align		4
.L_0:
        /*0004*/ 	.word	index@(triton_poi_fused_cat_25)
        /*0008*/ 	.word	0x00000024


	//----- nvinfo : EIATTR_MIN_STACK_SIZE
	.align		4
.L_1:
        /*000c*/ 	.byte	0x04, 0x12
        /*000e*/ 	.short	(.L_3 - .L_2)
	.align		4
.L_2:
        /*0010*/ 	.word	index@(triton_poi_fused_cat_25)
        /*0014*/ 	.word	0x00000000


	//----- nvinfo : EIATTR_FRAME_SIZE
	.align		4
.L_3:
        /*0018*/ 	.byte	0x04, 0x11
        /*001a*/ 	.short	(.L_5 - .L_4)
	.align		4
.L_4:
        /*001c*/ 	.word	index@(triton_poi_fused_cat_25)
        /*0020*/ 	.word	0x00000000


	//----- nvinfo : EIATTR_MIN_STACK_SIZE
	.align		4
.L_5:
        /*0024*/ 	.byte	0x04, 0x12
        /*0026*/ 	.short	(.L_7 - .L_6)
	.align		4
.L_6:
        /*0028*/ 	.word	index@(triton_poi_fused_cat_25)
        /*002c*/ 	.word	0x00000000
.L_7:


//--------------------- .nv.info.triton_poi_fused_cat_25 --------------------------
	.section	.nv.info.triton_poi_fused_cat_25,"",@"SHT_CUDA_INFO"
	.sectionflags	@""
	.align	4


	//----- nvinfo : EIATTR_CUDA_API_VERSION
	.align		4
        /*0000*/ 	.byte	0x04, 0x37
        /*0002*/ 	.short	(.L_9 - .L_8)
.L_8:
        /*0004*/ 	.word	0x0000007c


	//----- nvinfo : EIATTR_KPARAM_INFO
	.align		4
.L_9:
        /*0008*/ 	.byte	0x04, 0x17
        /*000a*/ 	.short	(.L_11 - .L_10)
.L_10:
        /*000c*/ 	.word	0x00000000
        /*0010*/ 	.short	0x0005
        /*0012*/ 	.short	0x0028
        /*0014*/ 	.byte	0x00, 0xf0, 0x11, 0x00


	//----- nvinfo : EIATTR_KPARAM_INFO
	.align		4
.L_11:
        /*0018*/ 	.byte	0x04, 0x17
        /*001a*/ 	.short	(.L_13 - .L_12)
.L_12:
        /*001c*/ 	.word	0x00000000
        /*0020*/ 	.short	0x0004
        /*0022*/ 	.short	0x0020
        /*0024*/ 	.byte	0x00, 0xf4, 0x21, 0x00


	//----- nvinfo : EIATTR_KPARAM_INFO
	.align		4
.L_13:
        /*0028*/ 	.byte	0x04, 0x17
        /*002a*/ 	.short	(.L_15 - .L_14)
.L_14:
        /*002c*/ 	.word	0x00000000
        /*0030*/ 	.short	0x0003
        /*0032*/ 	.short	0x0018
        /*0034*/ 	.byte	0x00, 0xf4, 0x21, 0x00


	//----- nvinfo : EIATTR_KPARAM_INFO
	.align		4
.L_15:
        /*0038*/ 	.byte	0x04, 0x17
        /*003a*/ 	.short	(.L_17 - .L_16)
.L_16:
        /*003c*/ 	.word	0x00000000
        /*0040*/ 	.short	0x0002
        /*0042*/ 	.short	0x0010
        /*0044*/ 	.byte	0x00, 0xf4, 0x21, 0x00


	//----- nvinfo : EIATTR_KPARAM_INFO
	.align		4
.L_17:
        /*0048*/ 	.byte	0x04, 0x17
        /*004a*/ 	.short	(.L_19 - .L_18)
.L_18:
        /*004c*/ 	.word	0x00000000
        /*0050*/ 	.short	0x0001
        /*0052*/ 	.short	0x0008
        /*0054*/ 	.byte	0x00, 0xf4, 0x21, 0x00


	//----- nvinfo : EIATTR_KPARAM_INFO
	.align		4
.L_19:
        /*0058*/ 	.byte	0x04, 0x17
        /*005a*/ 	.short	(.L_21 - .L_20)
.L_20:
        /*005c*/ 	.word	0x00000000
        /*0060*/ 	.short	0x0000
        /*0062*/ 	.short	0x0000
        /*0064*/ 	.byte	0x00, 0xf4, 0x21, 0x00


	//----- nvinfo : EIATTR_SPARSE_MMA_MASK
	.align		4
.L_21:
        /*0068*/ 	.byte	0x03, 0x50
        /*006a*/ 	.short	0x0000


	//----- nvinfo : EIATTR_MAXREG_COUNT
	.align		4
        /*006c*/ 	.byte	0x03, 0x1b
        /*006e*/ 	.short	0x00ff


	//----- nvinfo : EIATTR_EXIT_INSTR_OFFSETS
	.align		4
        /*0070*/ 	.byte	0x04, 0x1c
        /*0072*/ 	.short	(.L_23 - .L_22)


	//   ....[0]....
.L_22:
        /*0074*/ 	.word	0x00000d10


	//   ....[1]....
        /*0078*/ 	.word	0x00000d30


	//----- nvinfo : EIATTR_REQNTID
	.align		4
.L_23:
        /*007c*/ 	.byte	0x04, 0x10
        /*007e*/ 	.short	(.L_25 - .L_24)
.L_24:
        /*0080*/ 	.word	0x00000080
        /*0084*/ 	.word	0x00000001
        /*0088*/ 	.word	0x00000001


	//----- nvinfo : EIATTR_CBANK_PARAM_SIZE
	.align		4
.L_25:
        /*008c*/ 	.byte	0x03, 0x19
        /*008e*/ 	.short	0x002c


	//----- nvinfo : EIATTR_PARAM_CBANK
	.align		4
        /*0090*/ 	.byte	0x04, 0x0a
        /*0092*/ 	.short	(.L_27 - .L_26)
	.align		4
.L_26:
        /*0094*/ 	.word	index@(.nv.constant0.triton_poi_fused_cat_25)
        /*0098*/ 	.short	0x0210
        /*009a*/ 	.short	0x002c


	//----- nvinfo : EIATTR_SW_WAR
	.align		4
.L_27:
        /*009c*/ 	.byte	0x04, 0x36
        /*009e*/ 	.short	(.L_29 - .L_28)
.L_28:
        /*00a0*/ 	.word	0x00000008
.L_29:


//--------------------- .nv.callgraph             --------------------------
	.section	.nv.callgraph,"",@"SHT_CUDA_CALLGRAPH"
	.align	4
	.sectionentsize	8
	.align		4
        /*0000*/ 	.word	0x00000000
	.align		4
        /*0004*/ 	.word	0xffffffff
	.align		4
        /*0008*/ 	.word	0x00000000
	.align		4
        /*000c*/ 	.word	0xfffffffe
	.align		4
        /*0010*/ 	.word	0x00000000
	.align		4
        /*0014*/ 	.word	0xfffffffd
	.align		4
        /*0018*/ 	.word	0x00000000
	.align		4
        /*001c*/ 	.word	0xfffffffc


//--------------------- .text.triton_poi_fused_cat_25 --------------------------
	.section	.text.triton_poi_fused_cat_25,"ax",@progbits
	.align	128
        .global         triton_poi_fused_cat_25
        .type           triton_poi_fused_cat_25,@function
        .size           triton_poi_fused_cat_25,(.L_x_1 - triton_poi_fused_cat_25)
        .other          triton_poi_fused_cat_25,@"STO_CUDA_ENTRY STV_DEFAULT"
triton_poi_fused_cat_25:
.text.triton_poi_fused_cat_25:
[----:B------:R-:W0:Y:S02]  /*0000*/  LDC R1, c[0x0][0x28] ;  /* 0x00000a00ff017b82 */ /* 0x000e240000000800 */
[----:B------:R-:W1:Y:S01]  /*0010*/  S2R R0, SR_TID.X ;  /* 0x0000000000007919 */ /* 0x000e620000002100 */
[----:B------:R-:W2:Y:S01]  /*0020*/  LDC.64 R26, c[0x0][0x228] ;  /* 0x00008a00ff1a7b82 */ /* 0x000ea20000000a00 */
[----:B------:R-:W-:Y:S01]  /*0030*/  ULDC.64 UR6, c[0x0][0x220] ;  /* 0x0000880000067ab9 */ /* 0x000fe20000000a00 */
[----:B------:R-:W-:Y:S01]  /*0040*/  CS2R R16, SRZ ;  /* 0x0000000000107805 */ /* 0x000fe2000001ff00 */
[----:B------:R-:W3:Y:S01]  /*0050*/  S2R R5, SR_CTAID.X ;  /* 0x0000000000057919 */ /* 0x000ee20000002500 */
[----:B------:R-:W-:Y:S02]  /*0060*/  CS2R R18, SRZ ;  /* 0x0000000000127805 */ /* 0x000fe4000001ff00 */
[----:B------:R-:W-:Y:S02]  /*0070*/  CS2R R12, SRZ ;  /* 0x00000000000c7805 */ /* 0x000fe4000001ff00 */
[----:B------:R-:W-:Y:S01]  /*0080*/  CS2R R14, SRZ ;  /* 0x00000000000e7805 */ /* 0x000fe2000001ff00 */
[----:B------:R-:W-:Y:S01]  /*0090*/  ULDC.64 UR4, c[0x0][0x208] ;  /* 0x0000820000047ab9 */ /* 0x000fe20000000a00 */
[----:B------:R-:W4:Y:S08]  /*00a0*/  LDC.64 R24, c[0x0][0x210] ;  /* 0x00008400ff187b82 */ /* 0x000f300000000a00 */
[----:B------:R-:W5:Y:S01]  /*00b0*/  LDC.64 R30, c[0x0][0x218] ;  /* 0x00008600ff1e7b82 */ /* 0x000f620000000a00 */
[----:B-1----:R-:W-:Y:S01]  /*00c0*/  IMAD.SHL.U32 R0, R0, 0x4, RZ ;  /* 0x0000000400007824 */ /* 0x002fe200078e00ff */
[----:B---3--:R-:W-:-:S04]  /*00d0*/  SHF.R.S32.HI R7, RZ, 0x15, R5 ;  /* 0x00000015ff077819 */ /* 0x008fc80000011405 */
[----:B------:R-:W-:Y:S02]  /*00e0*/  LOP3.LUT R0, R0, 0x1fc, RZ, 0xc0, !PT ;  /* 0x000001fc00007812 */ /* 0x000fe400078ec0ff */
[----:B------:R-:W-:-:S03]  /*00f0*/  SGXT R7, R7, 0x1 ;  /* 0x000000010707781a */ /* 0x000fc60000000200 */
[----:B------:R-:W-:-:S04]  /*0100*/  IMAD R0, R5, 0x400, R0 ;  /* 0x0000040005007824 */ /* 0x000fc800078e0200 */
[----:B------:R-:W-:Y:S01]  /*0110*/  VIADD R22, R0, 0x200 ;  /* 0x0000020000167836 */ /* 0x000fe20000000000 */
[----:B------:R-:W-:-:S04]  /*0120*/  SHF.R.S32.HI R3, RZ, 0x1f, R0 ;  /* 0x0000001fff037819 */ /* 0x000fc80000011400 */
[----:B------:R-:W-:Y:S02]  /*0130*/  LEA.HI R3, R3, R0, RZ, 0x9 ;  /* 0x0000000003037211 */ /* 0x000fe400078f48ff */
[----:B------:R-:W-:Y:S02]  /*0140*/  LEA.HI R7, R7, R22, RZ, 0x9 ;  /* 0x0000001607077211 */ /* 0x000fe400078f48ff */
[----:B------:R-:W-:Y:S02]  /*0150*/  LOP3.LUT R5, R3, 0xfffffe00, RZ, 0xc0, !PT ;  /* 0xfffffe0003057812 */ /* 0x000fe400078ec0ff */
[----:B------:R-:W-:-:S03]  /*0160*/  SHF.R.S32.HI R2, RZ, 0x9, R3 ;  /* 0x00000009ff027819 */ /* 0x000fc60000011403 */
[----:B------:R-:W-:Y:S02]  /*0170*/  IMAD.IADD R3, R0, 0x1, -R5 ;  /* 0x0000000100037824 */ /* 0x000fe400078e0a05 */
[----:B------:R-:W-:Y:S01]  /*0180*/  IMAD.SHL.U32 R4, R2, 0x100, RZ ;  /* 0x0000010002047824 */ /* 0x000fe200078e00ff */
[----:B------:R-:W-:Y:S01]  /*0190*/  SHF.R.S32.HI R2, RZ, 0x9, R7 ;  /* 0x00000009ff027819 */ /* 0x000fe20000011407 */
[C---:B--2---:R-:W-:Y:S01]  /*01a0*/  IMAD.WIDE R26, R3.reuse, 0x4, R26 ;  /* 0x00000004031a7825 */ /* 0x044fe200078e021a */
[----:B------:R-:W-:Y:S02]  /*01b0*/  SHF.R.S32.HI R21, RZ, 0x1f, R3 ;  /* 0x0000001fff157819 */ /* 0x000fe40000011403 */
[----:B------:R-:W-:Y:S01]  /*01c0*/  IADD3 R6, P0, R3, R4, RZ ;  /* 0x0000000403067210 */ /* 0x000fe20007f1e0ff */
[----:B------:R-:W-:Y:S01]  /*01d0*/  IMAD.SHL.U32 R2, R2, 0x100, RZ ;  /* 0x0000010002027824 */ /* 0x000fe200078e00ff */
[C---:B------:R-:W-:Y:S01]  /*01e0*/  ISETP.GE.AND P1, PT, R3.reuse, 0x100, PT ;  /* 0x000001000300780c */ /* 0x040fe20003f26270 */
[C---:B------:R-:W-:Y:S01]  /*01f0*/  IMAD.IADD R29, R3.reuse, 0x1, R4 ;  /* 0x00000001031d7824 */ /* 0x040fe200078e0204 */
[----:B------:R-:W-:Y:S01]  /*0200*/  LEA.HI.X.SX32 R7, R4, R21, 0x1, P0 ;  /* 0x0000001504077211 */ /* 0x000fe200000f0eff */
[----:B------:R-:W-:Y:S01]  /*0210*/  IMAD.IADD R5, R3, 0x1, R2 ;  /* 0x0000000103057824 */ /* 0x000fe200078e0202 */
[----:B------:R-:W-:Y:S01]  /*0220*/  LEA R10, P0, R6, UR6, 0x2 ;  /* 0x00000006060a7c11 */ /* 0x000fe2000f8010ff */
[----:B----4-:R-:W-:Y:S01]  /*0230*/  IMAD.WIDE R28, R29, 0x4, R24 ;  /* 0x000000041d1c7825 */ /* 0x010fe200078e0218 */
[----:B------:R-:W-:-:S02]  /*0240*/  ISETP.LT.AND P3, PT, R22, 0x1e0800, !P1 ;  /* 0x001e08001600780c */ /* 0x000fc40004f61270 */
[----:B------:R-:W-:Y:S01]  /*0250*/  LEA.HI.X R11, R6, UR7, R7, 0x2, P0 ;  /* 0x00000007060b7c11 */ /* 0x000fe200080f1407 */
[----:B------:R-:W-:Y:S01]  /*0260*/  IMAD.WIDE R24, R5, 0x4, R24 ;  /* 0x0000000405187825 */ /* 0x000fe200078e0218 */
[----:B------:R-:W-:-:S04]  /*0270*/  ISETP.GT.AND P0, PT, R3, 0xff, PT ;  /* 0x000000ff0300780c */ /* 0x000fc80003f04270 */
[----:B------:R-:W-:Y:S02]  /*0280*/  ISETP.LT.AND P2, PT, R0, 0x1e0800, P0 ;  /* 0x001e08000000780c */ /* 0x000fe40000741270 */
[----:B------:R-:W-:Y:S02]  /*0290*/  CS2R R4, SRZ ;  /* 0x0000000000047805 */ /* 0x000fe4000001ff00 */
[----:B------:R-:W-:Y:S02]  /*02a0*/  CS2R R6, SRZ ;  /* 0x0000000000067805 */ /* 0x000fe4000001ff00 */
[----:B------:R-:W-:Y:S01]  /*02b0*/  CS2R R8, SRZ ;  /* 0x0000000000087805 */ /* 0x000fe2000001ff00 */
[----:B-----5:R-:W-:-:S03]  /*02c0*/  IMAD.WIDE R30, R3, 0x4, R30 ;  /* 0x00000004031e7825 */ /* 0x020fc600078e021e */
[----:B------:R-:W2:Y:S04]  /*02d0*/  @P3 LDG.E.EL.128 R4, desc[UR4][R24.64] ;  /* 0x0000000418043981 */ /* 0x000ea8000c2e1d00 */
[----:B------:R1:W3:Y:S04]  /*02e0*/  @P2 LDG.E.EL.128 R16, desc[UR4][R10.64+-0x400] ;  /* 0xfffc00040a102981 */ /* 0x0002e8000c2e1d00 */
[----:B------:R-:W4:Y:S01]  /*02f0*/  @P2 LDG.E.EL.128 R12, desc[UR4][R26.64+-0x400] ;  /* 0xfffc00041a0c2981 */ /* 0x000f22000c2e1d00 */
[----:B------:R-:W-:-:S04]  /*0300*/  IADD3 R20, P4, R3, R2, RZ ;  /* 0x0000000203147210 */ /* 0x000fc80007f9e0ff */
[----:B------:R-:W-:Y:S02]  /*0310*/  LEA.HI.X.SX32 R21, R2, R21, 0x1, P4 ;  /* 0x0000001502157211 */ /* 0x000fe400020f0eff */
[----:B-1----:R-:W-:-:S06]  /*0320*/  CS2R R10, SRZ ;  /* 0x00000000000a7805 */ /* 0x002fcc000001ff00 */
[----:B------:R-:W5:Y:S01]  /*0330*/  @P3 LDG.E.EL.128 R8, desc[UR4][R30.64] ;  /* 0x000000041e083981 */ /* 0x000f62000c2e1d00 */
[----:B------:R-:W-:Y:S02]  /*0340*/  ISETP.LT.AND P4, PT, R0, 0x1e0800, !P1 ;  /* 0x001e08000000780c */ /* 0x000fe40004f81270 */
[----:B---3--:R-:W-:Y:S02]  /*0350*/  SEL R3, R16, RZ, P2 ;  /* 0x000000ff10037207 */ /* 0x008fe40001000000 */
[----:B----4-:R-:W-:Y:S02]  /*0360*/  SEL R12, R12, RZ, P2 ;  /* 0x000000ff0c0c7207 */ /* 0x010fe40001000000 */
[----:B------:R-:W-:Y:S02]  /*0370*/  SEL R13, R13, RZ, P2 ;  /* 0x000000ff0d0d7207 */ /* 0x000fe40001000000 */
[----:B------:R-:W-:Y:S01]  /*0380*/  SEL R2, R17, RZ, P2 ;  /* 0x000000ff11027207 */ /* 0x000fe20001000000 */
[----:B------:R-:W-:Y:S01]  /*0390*/  FADD R3, R3, R12 ;  /* 0x0000000c03037221 */ /* 0x000fe20000000000 */
[----:B--2---:R-:W-:-:S02]  /*03a0*/  SEL R7, R7, RZ, P3 ;  /* 0x000000ff07077207 */ /* 0x004fc40001800000 */
[----:B------:R-:W-:Y:S02]  /*03b0*/  SEL R18, R18, RZ, P2 ;  /* 0x000000ff12127207 */ /* 0x000fe40001000000 */
[----:B------:R-:W-:Y:S02]  /*03c0*/  SEL R19, R19, RZ, P2 ;  /* 0x000000ff13137207 */ /* 0x000fe40001000000 */
[----:B-----5:R-:W-:Y:S02]  /*03d0*/  SEL R12, R11, RZ, P3 ;  /* 0x000000ff0b0c7207 */ /* 0x020fe40001800000 */
[----:B------:R-:W-:Y:S02]  /*03e0*/  SEL R25, R14, RZ, P2 ;  /* 0x000000ff0e197207 */ /* 0x000fe40001000000 */
[----:B------:R-:W-:Y:S01]  /*03f0*/  SEL R24, R15, RZ, P2 ;  /* 0x000000ff0f187207 */ /* 0x000fe20001000000 */
[----:B------:R-:W-:Y:S01]  /*0400*/  FADD R2, R2, R13 ;  /* 0x0000000d02027221 */ /* 0x000fe20000000000 */
[----:B------:R-:W-:Y:S01]  /*0410*/  FADD R11, R7, R12 ;  /* 0x0000000c070b7221 */ /* 0x000fe20000000000 */
[----:B------:R-:W-:Y:S01]  /*0420*/  FADD R25, R18, R25 ;  /* 0x0000001912197221 */ /* 0x000fe20000000000 */
[----:B------:R-:W-:Y:S01]  /*0430*/  CS2R R12, SRZ ;  /* 0x00000000000c7805 */ /* 0x000fe2000001ff00 */
[----:B------:R-:W-:Y:S01]  /*0440*/  FADD R24, R19, R24 ;  /* 0x0000001813187221 */ /* 0x000fe20000000000 */
[----:B------:R-:W-:-:S02]  /*0450*/  CS2R R14, SRZ ;  /* 0x00000000000e7805 */ /* 0x000fc4000001ff00 */
[----:B------:R-:W-:Y:S02]  /*0460*/  CS2R R16, SRZ ;  /* 0x0000000000107805 */ /* 0x000fe4000001ff00 */
[----:B------:R-:W-:Y:S02]  /*0470*/  CS2R R18, SRZ ;  /* 0x0000000000127805 */ /* 0x000fe4000001ff00 */
[----:B------:R-:W2:Y:S04]  /*0480*/  @P4 LDG.E.EL.128 R12, desc[UR4][R30.64] ;  /* 0x000000041e0c4981 */ /* 0x000ea8000c2e1d00 */
[----:B------:R-:W3:Y:S01]  /*0490*/  @P4 LDG.E.EL.128 R16, desc[UR4][R28.64] ;  /* 0x000000041c104981 */ /* 0x000ee2000c2e1d00 */
[----:B------:R-:W-:Y:S02]  /*04a0*/  SEL R6, R6, RZ, P3 ;  /* 0x000000ff06067207 */ /* 0x000fe40001800000 */
[----:B------:R-:W-:-:S02]  /*04b0*/  SEL R7, R10, RZ, P3 ;  /* 0x000000ff0a077207 */ /* 0x000fc40001800000 */
[----:B------:R-:W-:-:S03]  /*04c0*/  SEL R5, R5, RZ, P3 ;  /* 0x000000ff05057207 */ /* 0x000fc60001800000 */
[----:B------:R-:W-:Y:S01]  /*04d0*/  FADD R10, R6, R7 ;  /* 0x00000007060a7221 */ /* 0x000fe20000000000 */
[----:B------:R-:W-:Y:S02]  /*04e0*/  SEL R6, R9, RZ, P3 ;  /* 0x000000ff09067207 */ /* 0x000fe40001800000 */
[----:B------:R-:W-:-:S03]  /*04f0*/  ISETP.LT.AND P0, PT, R22, 0x1e0800, P0 ;  /* 0x001e08001600780c */ /* 0x000fc60000701270 */
[----:B------:R-:W-:Y:S01]  /*0500*/  FADD R9, R5, R6 ;  /* 0x0000000605097221 */ /* 0x000fe20000000000 */
[----:B------:R-:W-:Y:S02]  /*0510*/  SEL R4, R4, RZ, P3 ;  /* 0x000000ff04047207 */ /* 0x000fe40001800000 */
[----:B------:R-:W-:Y:S02]  /*0520*/  SEL R7, R8, RZ, P3 ;  /* 0x000000ff08077207 */ /* 0x000fe40001800000 */
[----:B------:R-:W-:Y:S02]  /*0530*/  LEA R32, P5, R20, UR6, 0x2 ;  /* 0x0000000614207c11 */ /* 0x000fe4000f8a10ff */
[----:B------:R-:W-:Y:S01]  /*0540*/  ISETP.GE.AND P2, PT, R22, 0x1e0800, PT ;  /* 0x001e08001600780c */ /* 0x000fe20003f46270 */
[----:B------:R-:W-:Y:S01]  /*0550*/  FADD R8, R4, R7 ;  /* 0x0000000704087221 */ /* 0x000fe20000000000 */
[----:B------:R-:W-:Y:S02]  /*0560*/  LEA.HI.X R33, R20, UR7, R21, 0x2, P5 ;  /* 0x0000000714217c11 */ /* 0x000fe4000a8f1415 */
[----:B------:R-:W-:-:S02]  /*0570*/  CS2R R20, SRZ ;  /* 0x0000000000147805 */ /* 0x000fc4000001ff00 */
[----:B------:R-:W-:Y:S02]  /*0580*/  CS2R R22, SRZ ;  /* 0x0000000000167805 */ /* 0x000fe4000001ff00 */
[----:B------:R-:W-:-:S04]  /*0590*/  CS2R R6, SRZ ;  /* 0x0000000000067805 */ /* 0x000fc8000001ff00 */
[----:B------:R-:W4:Y:S01]  /*05a0*/  @P0 LDG.E.EL.128 R20, desc[UR4][R32.64+-0x400] ;  /* 0xfffc000420140981 */ /* 0x000f22000c2e1d00 */
[----:B--2---:R-:W-:Y:S02]  /*05b0*/  SEL R5, R12, RZ, P4 ;  /* 0x000000ff0c057207 */ /* 0x004fe40002000000 */
[----:B---3--:R-:W-:-:S05]  /*05c0*/  SEL R12, R16, RZ, P4 ;  /* 0x000000ff100c7207 */ /* 0x008fca0002000000 */
[----:B------:R-:W-:Y:S01]  /*05d0*/  FADD R12, R12, R5 ;  /* 0x000000050c0c7221 */ /* 0x000fe20000000000 */
[----:B------:R-:W-:-:S06]  /*05e0*/  CS2R R4, SRZ ;  /* 0x0000000000047805 */ /* 0x000fcc000001ff00 */
[----:B------:R-:W2:Y:S01]  /*05f0*/  @P0 LDG.E.EL.128 R4, desc[UR4][R26.64+-0x400] ;  /* 0xfffc00041a040981 */ /* 0x000ea2000c2e1d00 */
[C---:B------:R-:W-:Y:S02]  /*0600*/  FSETP.GTU.AND P3, PT, R12.reuse, RZ, PT ;  /* 0x000000ff0c00720b */ /* 0x040fe40003f6c000 */
[----:B------:R-:W-:Y:S02]  /*0610*/  SEL R28, R15, RZ, P4 ;  /* 0x000000ff0f1c7207 */ /* 0x000fe40002000000 */
[----:B------:R-:W-:Y:S02]  /*0620*/  FSEL R12, R12, RZ, P3 ;  /* 0x000000ff0c0c7208 */ /* 0x000fe40001800000 */
[----:B------:R-:W-:Y:S02]  /*0630*/  SEL R15, R19, RZ, P4 ;  /* 0x000000ff130f7207 */ /* 0x000fe40002000000 */
[----:B------:R-:W-:Y:S02]  /*0640*/  SEL R13, R13, RZ, P4 ;  /* 0x000000ff0d0d7207 */ /* 0x000fe40002000000 */
[----:B------:R-:W-:-:S02]  /*0650*/  SEL R14, R14, RZ, P4 ;  /* 0x000000ff0e0e7207 */ /* 0x000fc40002000000 */
[----:B------:R-:W-:Y:S02]  /*0660*/  SEL R19, R18, RZ, P4 ;  /* 0x000000ff12137207 */ /* 0x000fe40002000000 */
[----:B------:R-:W-:Y:S02]  /*0670*/  SEL R16, R17, RZ, P4 ;  /* 0x000000ff11107207 */ /* 0x000fe40002000000 */
[----:B------:R-:W-:Y:S02]  /*0680*/  FSETP.GEU.AND P4, PT, R12, 6, PT ;  /* 0x40c000000c00780b */ /* 0x000fe40003f8e000 */
[----:B------:R-:W-:Y:S01]  /*0690*/  FSETP.GTU.AND P3, PT, R3, RZ, PT ;  /* 0x000000ff0300720b */ /* 0x000fe20003f6c000 */
[----:B------:R-:W-:Y:S01]  /*06a0*/  FADD R13, R16, R13 ;  /* 0x0000000d100d7221 */ /* 0x000fe20000000000 */
[----:B------:R-:W-:Y:S01]  /*06b0*/  FSETP.NAN.AND P5, PT, R12, R12, PT ;  /* 0x0000000c0c00720b */ /* 0x000fe20003fa8000 */
[----:B------:R-:W-:Y:S01]  /*06c0*/  FADD R14, R19, R14 ;  /* 0x0000000e130e7221 */ /* 0x000fe20000000000 */
[----:B------:R-:W-:-:S02]  /*06d0*/  FSEL R3, R3, RZ, P3 ;  /* 0x000000ff03037208 */ /* 0x000fc40001800000 */
[----:B------:R-:W-:Y:S01]  /*06e0*/  FSETP.GTU.AND P6, PT, R13, RZ, PT ;  /* 0x000000ff0d00720b */ /* 0x000fe20003fcc000 */
[----:B------:R-:W-:Y:S01]  /*06f0*/  FADD R15, R15, R28 ;  /* 0x0000001c0f0f7221 */ /* 0x000fe20000000000 */
[----:B------:R-:W-:-:S03]  /*0700*/  FSETP.GTU.AND P3, PT, R2, RZ, PT ;  /* 0x000000ff0200720b */ /* 0x000fc60003f6c000 */
[----:B------:R-:W-:Y:S02]  /*0710*/  @P4 FSEL R12, R12, 6, P5 ;  /* 0x40c000000c0c4808 */ /* 0x000fe40002800000 */
[----:B------:R-:W-:Y:S02]  /*0720*/  FSETP.GEU.AND P5, PT, R3, 6, PT ;  /* 0x40c000000300780b */ /* 0x000fe40003fae000 */
[----:B------:R-:W-:Y:S02]  /*0730*/  FSETP.GTU.AND P4, PT, R14, RZ, PT ;  /* 0x000000ff0e00720b */ /* 0x000fe40003f8c000 */
[----:B------:R-:W-:Y:S02]  /*0740*/  FSEL R13, R13, RZ, P6 ;  /* 0x000000ff0d0d7208 */ /* 0x000fe40003000000 */
[----:B------:R-:W-:Y:S02]  /*0750*/  FSETP.GTU.AND P6, PT, R25, RZ, PT ;  /* 0x000000ff1900720b */ /* 0x000fe40003fcc000 */
[----:B------:R-:W-:-:S02]  /*0760*/  FSEL R2, R2, RZ, P3 ;  /* 0x000000ff02027208 */ /* 0x000fc40001800000 */
[----:B------:R-:W-:Y:S02]  /*0770*/  FSETP.GTU.AND P3, PT, R15, RZ, PT ;  /* 0x000000ff0f00720b */ /* 0x000fe40003f6c000 */
[----:B------:R-:W-:Y:S02]  /*0780*/  FSEL R14, R14, RZ, P4 ;  /* 0x000000ff0e0e7208 */ /* 0x000fe40002000000 */
[----:B------:R-:W-:Y:S02]  /*0790*/  FSETP.GEU.AND P4, PT, R13, 6, PT ;  /* 0x40c000000d00780b */ /* 0x000fe40003f8e000 */
[----:B------:R-:W-:Y:S02]  /*07a0*/  FSEL R25, R25, RZ, P6 ;  /* 0x000000ff19197208 */ /* 0x000fe40003000000 */
[----:B------:R-:W-:Y:S02]  /*07b0*/  FSETP.NAN.AND P6, PT, R3, R3, PT ;  /* 0x000000030300720b */ /* 0x000fe40003fc8000 */
[----:B------:R-:W-:-:S02]  /*07c0*/  FSEL R15, R15, RZ, P3 ;  /* 0x000000ff0f0f7208 */ /* 0x000fc40001800000 */
[----:B------:R-:W-:Y:S02]  /*07d0*/  FSETP.GTU.AND P3, PT, R24, RZ, PT ;  /* 0x000000ff1800720b */ /* 0x000fe40003f6c000 */
[----:B------:R-:W-:Y:S02]  /*07e0*/  @P5 FSEL R3, R3, 6, P6 ;  /* 0x40c0000003035808 */ /* 0x000fe40003000000 */
[----:B------:R-:W-:Y:S02]  /*07f0*/  FSETP.GEU.AND P6, PT, R2, 6, PT ;  /* 0x40c000000200780b */ /* 0x000fe40003fce000 */
[----:B------:R-:W-:Y:S02]  /*0800*/  FSEL R24, R24, RZ, P3 ;  /* 0x000000ff18187208 */ /* 0x000fe40001800000 */
[----:B------:R-:W-:Y:S02]  /*0810*/  FSETP.NAN.AND P5, PT, R13, R13, PT ;  /* 0x0000000d0d00720b */ /* 0x000fe40003fa8000 */
[----:B------:R-:W-:-:S02]  /*0820*/  FSETP.GEU.AND P3, PT, R14, 6, PT ;  /* 0x40c000000e00780b */ /* 0x000fc40003f6e000 */
[----:B------:R-:W-:Y:S02]  /*0830*/  @P4 FSEL R13, R13, 6, P5 ;  /* 0x40c000000d0d4808 */ /* 0x000fe40002800000 */
[----:B------:R-:W-:Y:S02]  /*0840*/  FSETP.GEU.AND P4, PT, R25, 6, PT ;  /* 0x40c000001900780b */ /* 0x000fe40003f8e000 */
[----:B----4-:R-:W-:Y:S02]  /*0850*/  SEL R20, R20, RZ, P0 ;  /* 0x000000ff14147207 */ /* 0x010fe40000000000 */
[----:B------:R-:W-:Y:S02]  /*0860*/  FSETP.NAN.AND P5, PT, R2, R2, PT ;  /* 0x000000020200720b */ /* 0x000fe40003fa8000 */
[----:B------:R-:W-:Y:S02]  /*0870*/  SEL R21, R21, RZ, P0 ;  /* 0x000000ff15157207 */ /* 0x000fe40000000000 */
[----:B------:R-:W-:-:S02]  /*0880*/  SEL R22, R22, RZ, P0 ;  /* 0x000000ff16167207 */ /* 0x000fc40000000000 */
[----:B------:R-:W-:Y:S02]  /*0890*/  SEL R23, R23, RZ, P0 ;  /* 0x000000ff17177207 */ /* 0x000fe40000000000 */
[----:B------:R-:W-:Y:S02]  /*08a0*/  @P6 FSEL R2, R2, 6, P5 ;  /* 0x40c0000002026808 */ /* 0x000fe40002800000 */
[C---:B------:R-:W-:Y:S02]  /*08b0*/  FSETP.GTU.AND P6, PT, R8.reuse, RZ, PT ;  /* 0x000000ff0800720b */ /* 0x040fe40003fcc000 */
[----:B------:R-:W-:Y:S02]  /*08c0*/  FSETP.GEU.AND P5, PT, R15, 6, PT ;  /* 0x40c000000f00780b */ /* 0x000fe40003fae000 */
[----:B------:R-:W-:Y:S02]  /*08d0*/  FSEL R8, R8, RZ, P6 ;  /* 0x000000ff08087208 */ /* 0x000fe40003000000 */
[----:B------:R-:W-:-:S02]  /*08e0*/  FSEL R12, R12, R3, !P1 ;  /* 0x000000030c0c7208 */ /* 0x000fc40004800000 */
[----:B------:R-:W-:Y:S02]  /*08f0*/  FSEL R13, R13, R2, !P1 ;  /* 0x000000020d0d7208 */ /* 0x000fe40004800000 */
[----:B--2---:R-:W-:Y:S02]  /*0900*/  SEL R19, R4, RZ, P0 ;  /* 0x000000ff04137207 */ /* 0x004fe40000000000 */
[----:B------:R-:W-:Y:S02]  /*0910*/  SEL R17, R6, RZ, P0 ;  /* 0x000000ff06117207 */ /* 0x000fe40000000000 */
[----:B------:R-:W-:Y:S02]  /*0920*/  SEL R4, R5, RZ, P0 ;  /* 0x000000ff05047207 */ /* 0x000fe40000000000 */
[----:B------:R-:W-:Y:S02]  /*0930*/  SEL R6, R7, RZ, P0 ;  /* 0x000000ff07067207 */ /* 0x000fe40000000000 */
[----:B------:R-:W-:Y:S01]  /*0940*/  FSETP.NAN.AND P0, PT, R14, R14, PT ;  /* 0x0000000e0e00720b */ /* 0x000fe20003f08000 */
[----:B------:R-:W-:-:S03]  /*0950*/  FADD R19, R20, R19 ;  /* 0x0000001314137221 */ /* 0x000fc60000000000 */
[----:B------:R-:W-:Y:S02]  /*0960*/  @P3 FSEL R14, R14, 6, P0 ;  /* 0x40c000000e0e3808 */ /* 0x000fe40000000000 */
[----:B------:R-:W-:Y:S02]  /*0970*/  FSETP.NAN.AND P3, PT, R25, R25, PT ;  /* 0x000000191900720b */ /* 0x000fe40003f68000 */
[----:B------:R-:W-:Y:S02]  /*0980*/  FSETP.GTU.AND P6, PT, R19, RZ, PT ;  /* 0x000000ff1300720b */ /* 0x000fe40003fcc000 */
[----:B------:R-:W-:Y:S02]  /*0990*/  @P4 FSEL R25, R25, 6, P3 ;  /* 0x40c0000019194808 */ /* 0x000fe40001800000 */
[----:B------:R-:W-:Y:S02]  /*09a0*/  FSETP.GEU.AND P4, PT, R24, 6, PT ;  /* 0x40c000001800780b */ /* 0x000fe40003f8e000 */
[----:B------:R-:W-:-:S02]  /*09b0*/  FSETP.GTU.AND P0, PT, R9, RZ, PT ;  /* 0x000000ff0900720b */ /* 0x000fc40003f0c000 */
[----:B------:R-:W-:Y:S02]  /*09c0*/  FSEL R7, R19, RZ, P6 ;  /* 0x000000ff13077208 */ /* 0x000fe40003000000 */
[----:B------:R-:W-:Y:S02]  /*09d0*/  FSETP.GEU.AND P3, PT, R8, 6, PT ;  /* 0x40c000000800780b */ /* 0x000fe40003f6e000 */
[----:B------:R-:W-:Y:S02]  /*09e0*/  FSETP.NAN.AND P6, PT, R15, R15, PT ;  /* 0x0000000f0f00720b */ /* 0x000fe40003fc8000 */
[----:B------:R-:W-:Y:S02]  /*09f0*/  FSEL R9, R9, RZ, P0 ;  /* 0x000000ff09097208 */ /* 0x000fe40000000000 */
[----:B------:R-:W-:Y:S02]  /*0a00*/  FSETP.GTU.AND P0, PT, R10, RZ, PT ;  /* 0x000000ff0a00720b */ /* 0x000fe40003f0c000 */
[----:B------:R-:W-:Y:S01]  /*0a10*/  @P5 FSEL R15, R15, 6, P6 ;  /* 0x40c000000f0f5808 */ /* 0x000fe20003000000 */
[----:B------:R-:W-:Y:S01]  /*0a20*/  FADD R21, R21, R4 ;  /* 0x0000000415157221 */ /* 0x000fe20000000000 */
[----:B------:R-:W-:Y:S01]  /*0a30*/  FSETP.GEU.AND P5, PT, R7, 6, PT ;  /* 0x40c000000700780b */ /* 0x000fe20003fae000 */
[----:B------:R-:W1:Y:S01]  /*0a40*/  LDC.64 R4, c[0x0][0x230] ;  /* 0x00008c00ff047b82 */ /* 0x000e620000000a00 */
[----:B------:R-:W-:-:S02]  /*0a50*/  FSETP.NAN.AND P6, PT, R24, R24, PT ;  /* 0x000000181800720b */ /* 0x000fc40003fc8000 */
[----:B------:R-:W-:Y:S02]  /*0a60*/  FSEL R10, R10, RZ, P0 ;  /* 0x000000ff0a0a7208 */ /* 0x000fe40000000000 */
[----:B------:R-:W-:Y:S02]  /*0a70*/  FSETP.NAN.AND P0, PT, R8, R8, PT ;  /* 0x000000080800720b */ /* 0x000fe40003f08000 */
[----:B------:R-:W-:Y:S02]  /*0a80*/  @P4 FSEL R24, R24, 6, P6 ;  /* 0x40c0000018184808 */ /* 0x000fe40003000000 */
[----:B------:R-:W-:Y:S02]  /*0a90*/  FSETP.GEU.AND P4, PT, R9, 6, PT ;  /* 0x40c000000900780b */ /* 0x000fe40003f8e000 */
[----:B------:R-:W-:Y:S02]  /*0aa0*/  FSETP.GTU.AND P6, PT, R21, RZ, PT ;  /* 0x000000ff1500720b */ /* 0x000fe40003fcc000 */
[----:B------:R-:W-:-:S02]  /*0ab0*/  @P3 FSEL R8, R8, 6, P0 ;  /* 0x40c0000008083808 */ /* 0x000fc40000000000 */
[----:B------:R-:W-:Y:S02]  /*0ac0*/  FSETP.GEU.AND P0, PT, R10, 6, PT ;  /* 0x40c000000a00780b */ /* 0x000fe40003f0e000 */
[----:B------:R-:W-:Y:S02]  /*0ad0*/  FSETP.NAN.AND P3, PT, R7, R7, PT ;  /* 0x000000070700720b */ /* 0x000fe40003f68000 */
[----:B------:R-:W-:Y:S02]  /*0ae0*/  FSEL R16, R21, RZ, P6 ;  /* 0x000000ff15107208 */ /* 0x000fe40003000000 */
[----:B------:R-:W-:Y:S02]  /*0af0*/  FSETP.GTU.AND P6, PT, R11, RZ, PT ;  /* 0x000000ff0b00720b */ /* 0x000fe40003fcc000 */
[----:B------:R-:W-:Y:S01]  /*0b00*/  @P5 FSEL R7, R7, 6, P3 ;  /* 0x40c0000007075808 */ /* 0x000fe20001800000 */
[----:B------:R-:W-:Y:S01]  /*0b10*/  FADD R17, R22, R17 ;  /* 0x0000001116117221 */ /* 0x000fe20000000000 */
[----:B------:R-:W-:Y:S01]  /*0b20*/  FSETP.GEU.AND P3, PT, R16, 6, PT ;  /* 0x40c000001000780b */ /* 0x000fe20003f6e000 */
[----:B------:R-:W-:Y:S01]  /*0b30*/  FADD R6, R23, R6 ;  /* 0x0000000617067221 */ /* 0x000fe20000000000 */
[----:B------:R-:W-:-:S02]  /*0b40*/  FSETP.NAN.AND P5, PT, R9, R9, PT ;  /* 0x000000090900720b */ /* 0x000fc40003fa8000 */
[----:B------:R-:W-:Y:S02]  /*0b50*/  FSEL R11, R11, RZ, P6 ;  /* 0x000000ff0b0b7208 */ /* 0x000fe40003000000 */
[----:B------:R-:W-:Y:S02]  /*0b60*/  FSETP.NAN.AND P6, PT, R10, R10, PT ;  /* 0x0000000a0a00720b */ /* 0x000fe40003fc8000 */
[----:B------:R-:W-:Y:S02]  /*0b70*/  @P4 FSEL R9, R9, 6, P5 ;  /* 0x40c0000009094808 */ /* 0x000fe40002800000 */
[----:B------:R-:W-:Y:S02]  /*0b80*/  FSETP.GTU.AND P4, PT, R17, RZ, PT ;  /* 0x000000ff1100720b */ /* 0x000fe40003f8c000 */
[----:B------:R-:W-:Y:S02]  /*0b90*/  FSETP.GTU.AND P5, PT, R6, RZ, PT ;  /* 0x000000ff0600720b */ /* 0x000fe40003fac000 */
[----:B------:R-:W-:-:S02]  /*0ba0*/  @P0 FSEL R10, R10, 6, P6 ;  /* 0x40c000000a0a0808 */ /* 0x000fc40003000000 */
[----:B------:R-:W-:Y:S02]  /*0bb0*/  FSETP.GEU.AND P0, PT, R11, 6, PT ;  /* 0x40c000000b00780b */ /* 0x000fe40003f0e000 */
[----:B------:R-:W-:Y:S02]  /*0bc0*/  FSETP.NAN.AND P6, PT, R16, R16, PT ;  /* 0x000000101000720b */ /* 0x000fe40003fc8000 */
[----:B------:R-:W-:Y:S02]  /*0bd0*/  FSEL R17, R17, RZ, P4 ;  /* 0x000000ff11117208 */ /* 0x000fe40002000000 */
[----:B------:R-:W-:Y:S02]  /*0be0*/  FSEL R6, R6, RZ, P5 ;  /* 0x000000ff06067208 */ /* 0x000fe40002800000 */
[----:B------:R-:W-:Y:S02]  /*0bf0*/  @P3 FSEL R16, R16, 6, P6 ;  /* 0x40c0000010103808 */ /* 0x000fe40003000000 */
[----:B------:R-:W-:-:S02]  /*0c00*/  FSETP.GEU.AND P5, PT, R17, 6, PT ;  /* 0x40c000001100780b */ /* 0x000fc40003fae000 */
[----:B------:R-:W-:Y:S02]  /*0c10*/  FSETP.GEU.AND P3, PT, R6, 6, PT ;  /* 0x40c000000600780b */ /* 0x000fe40003f6e000 */
[C---:B------:R-:W-:Y:S02]  /*0c20*/  ISETP.GE.AND P4, PT, R0.reuse, 0x1e0800, PT ;  /* 0x001e08000000780c */ /* 0x040fe40003f86270 */
[C---:B------:R-:W-:Y:S01]  /*0c30*/  FSETP.NAN.AND P6, PT, R11.reuse, R11, PT ;  /* 0x0000000b0b00720b */ /* 0x040fe20003fc8000 */
[----:B-1----:R-:W-:Y:S01]  /*0c40*/  IMAD.WIDE R4, R0, 0x4, R4 ;  /* 0x0000000400047825 */ /* 0x002fe200078e0204 */
[----:B------:R-:W-:Y:S02]  /*0c50*/  FSEL R14, R14, R25, !P1 ;  /* 0x000000190e0e7208 */ /* 0x000fe40004800000 */
[----:B------:R-:W-:Y:S02]  /*0c60*/  @P0 FSEL R11, R11, 6, P6 ;  /* 0x40c000000b0b0808 */ /* 0x000fe40003000000 */
[----:B------:R-:W-:-:S02]  /*0c70*/  FSEL R15, R15, R24, !P1 ;  /* 0x000000180f0f7208 */ /* 0x000fc40004800000 */
[C---:B------:R-:W-:Y:S02]  /*0c80*/  FSETP.NAN.AND P0, PT, R17.reuse, R17, PT ;  /* 0x000000111100720b */ /* 0x040fe40003f08000 */
[C---:B------:R-:W-:Y:S01]  /*0c90*/  FSETP.NAN.AND P6, PT, R6.reuse, R6, PT ;  /* 0x000000060600720b */ /* 0x040fe20003fc8000 */
[----:B------:R1:W-:Y:S01]  /*0ca0*/  @!P4 STG.E.128 desc[UR4][R4.64], R12 ;  /* 0x0000000c0400c986 */ /* 0x0003e2000c101d04 */
[----:B------:R-:W-:Y:S02]  /*0cb0*/  @P5 FSEL R17, R17, 6, P0 ;  /* 0x40c0000011115808 */ /* 0x000fe40000000000 */
[----:B------:R-:W-:Y:S02]  /*0cc0*/  @P3 FSEL R6, R6, 6, P6 ;  /* 0x40c0000006063808 */ /* 0x000fe40003000000 */
[----:B------:R-:W-:Y:S02]  /*0cd0*/  FSEL R8, R8, R7, !P1 ;  /* 0x0000000708087208 */ /* 0x000fe40004800000 */
[----:B------:R-:W-:-:S02]  /*0ce0*/  FSEL R9, R9, R16, !P1 ;  /* 0x0000001009097208 */ /* 0x000fc40004800000 */
[----:B------:R-:W-:Y:S02]  /*0cf0*/  FSEL R10, R10, R17, !P1 ;  /* 0x000000110a0a7208 */ /* 0x000fe40004800000 */
[----:B------:R-:W-:Y:S01]  /*0d00*/  FSEL R11, R11, R6, !P1 ;  /* 0x000000060b0b7208 */ /* 0x000fe20004800000 */
[----:B------:R-:W-:Y:S06]  /*0d10*/  @P2 EXIT ;  /* 0x000000000000294d */ /* 0x000fec0003800000 */
[----:B------:R-:W-:Y:S01]  /*0d20*/  STG.E.128 desc[UR4][R4.64+0x800], R8 ;  /* 0x0008000804007986 */ /* 0x000fe2000c101d04 */
[----:B------:R-:W-:Y:S05]  /*0d30*/  EXIT ;  /* 0x000000000000794d */ /* 0x000fea0003800000 */
.L_x_0:
[----:B------:R-:W-:-:S00]  /*0d40*/  BRA `(.L_x_0) ;  /* 0xfffffffc00fc7947 */ /* 0x000fc0000383ffff */
[----:B------:R-:W-:-:S00]  /*0d50*/  NOP ;  /* 0x0000000000007918 */ /* 0x000fc00000000000 */
        /* <DEDUP_REMOVED lines=10> */
.L_x_1:


//--------------------- .nv.constant0.triton_poi_fused_cat_25 --------------------------
	.section	.nv.constant0.triton_poi_fused_cat_25,"a",@progbits
	.sectionflags	@""
	.align	4
.nv.constant0.triton_poi_fused_cat_25:
	.zero		572
